//
// Generated by NVIDIA NVVM Compiler
//
// Compiler Build ID: CL-36424714
// Cuda compilation tools, release 13.0, V13.0.88
// Based on NVVM 20.0.0
//

.version 9.0
.target sm_100
.address_size 64

	// .globl	_Z16computeHistogramPiPji

.visible .entry _Z16computeHistogramPiPji(
	.param .u64 .ptr .align 1 _Z16computeHistogramPiPji_param_0,
	.param .u64 .ptr .align 1 _Z16computeHistogramPiPji_param_1,
	.param .u32 _Z16computeHistogramPiPji_param_2
)
{
	.reg .pred 	%p<3>;
	.reg .b32 	%r<10>;
	.reg .b64 	%rd<9>;

	ld.param.u64 	%rd2, [_Z16computeHistogramPiPji_param_0];
	ld.param.u64 	%rd3, [_Z16computeHistogramPiPji_param_1];
	ld.param.u32 	%r2, [_Z16computeHistogramPiPji_param_2];
	mov.u32 	%r3, %tid.x;
	mov.u32 	%r4, %ntid.x;
	mov.u32 	%r5, %ctaid.x;
	mad.lo.s32 	%r1, %r4, %r5, %r3;
	setp.ge.s32 	%p1, %r1, %r2;
	@%p1 bra 	$L__BB0_3;
	cvta.to.global.u64 	%rd4, %rd3;
	cvta.to.global.u64 	%rd5, %rd2;
	mul.wide.s32 	%rd6, %r1, 4;
	add.s64 	%rd7, %rd5, %rd6;
	ld.global.u32 	%r6, [%rd7];
	mul.wide.s32 	%rd8, %r6, 4;
	add.s64 	%rd1, %rd4, %rd8;
	atom.global.add.u32 	%r7, [%rd1], 1;
	ld.global.u32 	%r8, [%rd1];
	setp.lt.u32 	%p2, %r8, 128;
	@%p2 bra 	$L__BB0_3;
	mov.b32 	%r9, 127;
	st.global.u32 	[%rd1], %r9;
$L__BB0_3:
	ret;

}


// ===== COMPILED SASS (sm_100) =====

	.target	sm_100

	.elftype	@"ET_EXEC"


//--------------------- .note.nv.tkinfo           --------------------------
	.section	.note.nv.tkinfo,"",@"SHT_NOTE"
	.sectionflags	@"SHF_NOTE_NV_TKINFO"
	.tkinfo
        /*0018*/ 	.word	0x00000002
        /*0030*/ 	.string	""
        /*0030*/ 	.string	"ptxas"
        /*0030*/ 	.string	"Cuda compilation tools, release 13.0, V13.0.88"
        /*0030*/ 	.string	"Build cuda_13.0.r13.0/compiler.36424714_0"
        /*0030*/ 	.string	"-arch sm_100 -m 64 "



//--------------------- .note.nv.cuinfo           --------------------------
	.section	.note.nv.cuinfo,"",@"SHT_NOTE"
	.sectionflags	@"SHF_NOTE_NV_CUINFO"
        /*0018*/ 	.short	0x0002
        /*001a*/ 	.short	0x0064
        /*001c*/ 	.short	0x0082
	.zero		2


//--------------------- .nv.info                  --------------------------
	.section	.nv.info,"",@"SHT_CUDA_INFO"
	.align	4


	//----- nvinfo : EIATTR_REGCOUNT
	.align		4
        /*0000*/ 	.byte	0x04, 0x2f
        /*0002*/ 	.short	(.L_1 - .L_0)
	.align		4
.L_0:
        /*0004*/ 	.word	index@(_Z16computeHistogramPiPji)
        /*0008*/ 	.word	0x0000000a


	//----- nvinfo : EIATTR_FRAME_SIZE
	.align		4
.L_1:
        /*000c*/ 	.byte	0x04, 0x11
        /*000e*/ 	.short	(.L_3 - .L_2)
	.align		4
.L_2:
        /*0010*/ 	.word	index@(_Z16computeHistogramPiPji)
        /*0014*/ 	.word	0x00000000


	//----- nvinfo : EIATTR_MIN_STACK_SIZE
	.align		4
.L_3:
        /*0018*/ 	.byte	0x04, 0x12
        /*001a*/ 	.short	(.L_5 - .L_4)
	.align		4
.L_4:
        /*001c*/ 	.word	index@(_Z16computeHistogramPiPji)
        /*0020*/ 	.word	0x00000000
.L_5:


//--------------------- .nv.compat                --------------------------
	.section	.nv.compat,"",@"SHT_CUDA_COMPAT_INFO"
	.align	4
        /*0000*/ 	.byte	0x02, 0x09, 0x00, 0x00, 0x02, 0x02, 0x01, 0x00, 0x02, 0x05, 0x05, 0x00, 0x03, 0x07, 0x01, 0x01
        /*0010*/ 	.byte	0x02, 0x03, 0x00, 0x00, 0x02, 0x06, 0x01, 0x00, 0x04, 0x0b, 0x08, 0x00, 0x09, 0x00, 0x00, 0x00
        /*0020*/ 	.byte	0x00, 0x00, 0x00, 0x00


//--------------------- .nv.info._Z16computeHistogramPiPji --------------------------
	.section	.nv.info._Z16computeHistogramPiPji,"",@"SHT_CUDA_INFO"
	.sectionflags	@""
	.align	4


	//----- nvinfo : EIATTR_CUDA_API_VERSION
	.align		4
        /*0000*/ 	.byte	0x04, 0x37
        /*0002*/ 	.short	(.L_7 - .L_6)
.L_6:
        /*0004*/ 	.word	0x00000082


	//----- nvinfo : EIATTR_KPARAM_INFO
	.align		4
.L_7:
        /*0008*/ 	.byte	0x04, 0x17
        /*000a*/ 	.short	(.L_9 - .L_8)
.L_8:
        /*000c*/ 	.word	0x00000000
        /*0010*/ 	.short	0x0002
        /*0012*/ 	.short	0x0010
        /*0014*/ 	.byte	0x00, 0xf0, 0x11, 0x00


	//----- nvinfo : EIATTR_KPARAM_INFO
	.align		4
.L_9:
        /*0018*/ 	.byte	0x04, 0x17
        /*001a*/ 	.short	(.L_11 - .L_10)
.L_10:
        /*001c*/ 	.word	0x00000000
        /*0020*/ 	.short	0x0001
        /*0022*/ 	.short	0x0008
        /*0024*/ 	.byte	0x00, 0xf5, 0x21, 0x00


	//----- nvinfo : EIATTR_KPARAM_INFO
	.align		4
.L_11:
        /*0028*/ 	.byte	0x04, 0x17
        /*002a*/ 	.short	(.L_13 - .L_12)
.L_12:
        /*002c*/ 	.word	0x00000000
        /*0030*/ 	.short	0x0000
        /*0032*/ 	.short	0x0000
        /*0034*/ 	.byte	0x00, 0xf5, 0x21, 0x00


	//----- nvinfo : EIATTR_SPARSE_MMA_MASK
	.align		4
.L_13:
        /*0038*/ 	.byte	0x03, 0x50
        /*003a*/ 	.short	0x0000


	//----- nvinfo : EIATTR_MAXREG_COUNT
	.align		4
        /*003c*/ 	.byte	0x03, 0x1b
        /*003e*/ 	.short	0x00ff


	//----- nvinfo : EIATTR_MERCURY_ISA_VERSION
	.align		4
        /*0040*/ 	.byte	0x03, 0x5f
        /*0042*/ 	.short	0x0101


	//----- nvinfo : EIATTR_VRC_CTA_INIT_COUNT
	.align		4
        /*0044*/ 	.byte	0x02, 0x4a
	.zero		1
	.zero		1


	//----- nvinfo : EIATTR_EXIT_INSTR_OFFSETS
	.align		4
        /*0048*/ 	.byte	0x04, 0x1c
        /*004a*/ 	.short	(.L_15 - .L_14)


	//   ....[0]....
.L_14:
        /*004c*/ 	.word	0x00000070


	//   ....[1]....
        /*0050*/ 	.word	0x00000120


	//   ....[2]....
        /*0054*/ 	.word	0x00000150


	//----- nvinfo : EIATTR_CBANK_PARAM_SIZE
	.align		4
.L_15:
        /*0058*/ 	.byte	0x03, 0x19
        /*005a*/ 	.short	0x0014


	//----- nvinfo : EIATTR_PARAM_CBANK
	.align		4
        /*005c*/ 	.byte	0x04, 0x0a
        /*005e*/ 	.short	(.L_17 - .L_16)
	.align		4
.L_16:
        /*0060*/ 	.word	index@(.nv.constant0._Z16computeHistogramPiPji)
        /*0064*/ 	.short	0x0380
        /*0066*/ 	.short	0x0014


	//----- nvinfo : EIATTR_SW_WAR
	.align		4
.L_17:
        /*0068*/ 	.byte	0x04, 0x36
        /*006a*/ 	.short	(.L_19 - .L_18)
.L_18:
        /*006c*/ 	.word	0x00000008
.L_19:


//--------------------- .nv.callgraph             --------------------------
	.section	.nv.callgraph,"",@"SHT_CUDA_CALLGRAPH"
	.align	4
	.sectionentsize	8
	.align		4
        /*0000*/ 	.word	0x00000000
	.align		4
        /*0004*/ 	.word	0xffffffff
	.align		4
        /*0008*/ 	.word	0x00000000
	.align		4
        /*000c*/ 	.word	0xfffffffe
	.align		4
        /*0010*/ 	.word	0x00000000
	.align		4
        /*0014*/ 	.word	0xfffffffd
	.align		4
        /*0018*/ 	.word	0x00000000
	.align		4
        /*001c*/ 	.word	0xfffffffc


//--------------------- .text._Z16computeHistogramPiPji --------------------------
	.section	.text._Z16computeHistogramPiPji,"ax",@progbits
	.align	128
        .global         _Z16computeHistogramPiPji
        .type           _Z16computeHistogramPiPji,@function
        .size           _Z16computeHistogramPiPji,(.L_x_1 - _Z16computeHistogramPiPji)
        .other          _Z16computeHistogramPiPji,@"STO_CUDA_ENTRY STV_DEFAULT"
_Z16computeHistogramPiPji:
.text._Z16computeHistogramPiPji:
[----:B------:R-:W-:Y:S01]  /*0000*/  LDC R1, c[0x0][0x37c] ;  /* 0x0000df00ff017b82 */ /* 0x000fe20000000800 */
[----:B------:R-:W0:Y:S01]  /*0010*/  S2R R5, SR_TID.X ;  /* 0x0000000000057919 */ /* 0x000e220000002100 */
[----:B------:R-:W0:Y:S01]  /*0020*/  LDCU UR4, c[0x0][0x360] ;  /* 0x00006c00ff0477ac */ /* 0x000e220008000800 */
[----:B------:R-:W0:Y:S01]  /*0030*/  S2R R0, SR_CTAID.X ;  /* 0x0000000000007919 */ /* 0x000e220000002500 */
[----:B------:R-:W1:Y:S01]  /*0040*/  LDCU UR5, c[0x0][0x390] ;  /* 0x00007200ff0577ac */ /* 0x000e620008000800 */
[----:B0-----:R-:W-:-:S05]  /*0050*/  IMAD R5, R0, UR4, R5 ;  /* 0x0000000400057c24 */ /* 0x001fca000f8e0205 */
[----:B-1----:R-:W-:-:S13]  /*0060*/  ISETP.GE.AND P0, PT, R5, UR5, PT ;  /* 0x0000000505007c0c */ /* 0x002fda000bf06270 */
[----:B------:R-:W-:Y:S05]  /*0070*/  @P0 EXIT ;  /* 0x000000000000094d */ /* 0x000fea0003800000 */
[----:B------:R-:W0:Y:S01]  /*0080*/  LDC.64 R2, c[0x0][0x380] ;  /* 0x0000e000ff027b82 */ /* 0x000e220000000a00 */
[----:B------:R-:W1:Y:S01]  /*0090*/  LDCU.64 UR4, c[0x0][0x358] ;  /* 0x00006b00ff0477ac */ /* 0x000e620008000a00 */
[----:B0-----:R-:W-:-:S06]  /*00a0*/  IMAD.WIDE R2, R5, 0x4, R2 ;  /* 0x0000000405027825 */ /* 0x001fcc00078e0202 */
[----:B------:R-:W0:Y:S01]  /*00b0*/  LDC.64 R4, c[0x0][0x388] ;  /* 0x0000e200ff047b82 */ /* 0x000e220000000a00 */
[----:B-1----:R-:W0:Y:S01]  /*00c0*/  LDG.E R3, desc[UR4][R2.64] ;  /* 0x0000000402037981 */ /* 0x002e22000c1e1900 */
[----:B------:R-:W-:Y:S02]  /*00d0*/  HFMA2 R7, -RZ, RZ, 0, 5.9604644775390625e-08 ;  /* 0x00000001ff077431 */ /* 0x000fe400000001ff */
[----:B0-----:R-:W-:-:S05]  /*00e0*/  IMAD.WIDE R4, R3, 0x4, R4 ;  /* 0x0000000403047825 */ /* 0x001fca00078e0204 */
[----:B------:R0:W-:Y:S04]  /*00f0*/  REDG.E.ADD.STRONG.GPU desc[UR4][R4.64], R7 ;  /* 0x000000070400798e */ /* 0x0001e8000c12e104 */
[----:B------:R-:W2:Y:S02]  /*0100*/  LDG.E R0, desc[UR4][R4.64] ;  /* 0x0000000404007981 */ /* 0x000ea4000c1e1900 */
[----:B--2---:R-:W-:-:S13]  /*0110*/  ISETP.GE.U32.AND P0, PT, R0, 0x80, PT ;  /* 0x000000800000780c */ /* 0x004fda0003f06070 */
[----:B0-----:R-:W-:Y:S05]  /*0120*/  @!P0 EXIT ;  /* 0x000000000000894d */ /* 0x001fea0003800000 */
[----:B------:R-:W-:-:S05]  /*0130*/  MOV R3, 0x7f ;  /* 0x0000007f00037802 */ /* 0x000fca0000000f00 */
[----:B------:R-:W-:Y:S01]  /*0140*/  STG.E desc[UR4][R4.64], R3 ;  /* 0x0000000304007986 */ /* 0x000fe2000c101904 */
[----:B------:R-:W-:Y:S05]  /*0150*/  EXIT ;  /* 0x000000000000794d */ /* 0x000fea0003800000 */
.L_x_0:
[----:B------:R-:W-:-:S00]  /*0160*/  BRA `(.L_x_0) ;  /* 0xfffffffc00fc7947 */ /* 0x000fc0000383ffff */
[----:B------:R-:W-:-:S00]  /*0170*/  NOP ;  /* 0x0000000000007918 */ /* 0x000fc00000000000 */
        /* <DEDUP_REMOVED lines=8> */
.L_x_1:


//--------------------- .nv.shared.reserved.0     --------------------------
	.section	.nv.shared.reserved.0,"aw",@nobits
	.weak		__nv_reservedSMEM_offset_0_alias
	.size		__nv_reservedSMEM_offset_0_alias, 0, 64
	.other		__nv_reservedSMEM_offset_0_alias,@"STO_CUDA_RESERVED_SHARED STV_DEFAULT"
__nv_reservedSMEM_offset_0_alias:
	.zero		0
	.zero		64


//--------------------- .nv.constant0._Z16computeHistogramPiPji --------------------------
	.section	.nv.constant0._Z16computeHistogramPiPji,"a",@progbits
	.sectionflags	@""
	.align	4
.nv.constant0._Z16computeHistogramPiPji:
	.zero		916


//--------------------- SYMBOLS --------------------------

	.type		.nv.reservedSmem.offset0,@object
	.size		.nv.reservedSmem.offset0,0x4
